//
// Generated by NVIDIA NVVM Compiler
//
// Compiler Build ID: CL-36424714
// Cuda compilation tools, release 13.0, V13.0.88
// Based on NVVM 20.0.0
//

.version 9.0
.target sm_100
.address_size 64

	// .globl	_Z21computeRowConvolutionPiPKiS1_S1_iii

.visible .entry _Z21computeRowConvolutionPiPKiS1_S1_iii(
	.param .u64 .ptr .align 1 _Z21computeRowConvolutionPiPKiS1_S1_iii_param_0,
	.param .u64 .ptr .align 1 _Z21computeRowConvolutionPiPKiS1_S1_iii_param_1,
	.param .u64 .ptr .align 1 _Z21computeRowConvolutionPiPKiS1_S1_iii_param_2,
	.param .u64 .ptr .align 1 _Z21computeRowConvolutionPiPKiS1_S1_iii_param_3,
	.param .u32 _Z21computeRowConvolutionPiPKiS1_S1_iii_param_4,
	.param .u32 _Z21computeRowConvolutionPiPKiS1_S1_iii_param_5,
	.param .u32 _Z21computeRowConvolutionPiPKiS1_S1_iii_param_6
)
{
	.reg .pred 	%p<17>;
	.reg .b32 	%r<148>;
	.reg .b64 	%rd<53>;

	ld.param.u64 	%rd5, [_Z21computeRowConvolutionPiPKiS1_S1_iii_param_0];
	ld.param.u64 	%rd6, [_Z21computeRowConvolutionPiPKiS1_S1_iii_param_1];
	ld.param.u64 	%rd7, [_Z21computeRowConvolutionPiPKiS1_S1_iii_param_2];
	ld.param.u64 	%rd8, [_Z21computeRowConvolutionPiPKiS1_S1_iii_param_3];
	ld.param.u32 	%r9, [_Z21computeRowConvolutionPiPKiS1_S1_iii_param_4];
	ld.param.u32 	%r10, [_Z21computeRowConvolutionPiPKiS1_S1_iii_param_5];
	ld.param.u32 	%r11, [_Z21computeRowConvolutionPiPKiS1_S1_iii_param_6];
	cvta.to.global.u64 	%rd1, %rd6;
	cvta.to.global.u64 	%rd2, %rd7;
	cvta.to.global.u64 	%rd3, %rd8;
	cvta.to.global.u64 	%rd4, %rd5;
	mov.u32 	%r12, %ctaid.x;
	mov.u32 	%r13, %ntid.x;
	mov.u32 	%r14, %tid.x;
	mad.lo.s32 	%r1, %r12, %r13, %r14;
	setp.ge.s32 	%p1, %r1, %r11;
	@%p1 bra 	$L__BB0_9;
	add.s32 	%r2, %r11, -1;
	add.s32 	%r15, %r10, -1;
	setp.ne.s32 	%p2, %r9, %r15;
	mad.lo.s32 	%r3, %r11, %r9, %r11;
	@%p2 bra 	$L__BB0_5;
	setp.ne.s32 	%p10, %r9, 0;
	@%p10 bra 	$L__BB0_4;
	max.s32 	%r118, %r1, 1;
	add.s32 	%r119, %r118, -1;
	setp.gt.s32 	%p14, %r118, %r11;
	selp.b32 	%r120, %r2, %r119, %p14;
	mul.wide.s32 	%rd45, %r120, 4;
	add.s64 	%rd46, %rd3, %rd45;
	ld.global.u32 	%r121, [%rd46];
	ld.global.u32 	%r122, [%rd1];
	mul.lo.s32 	%r123, %r122, %r121;
	max.s32 	%r124, %r1, 0;
	setp.lt.s32 	%p15, %r124, %r11;
	selp.b32 	%r125, %r124, %r2, %p15;
	mul.wide.s32 	%rd47, %r125, 4;
	add.s64 	%rd48, %rd3, %rd47;
	ld.global.u32 	%r126, [%rd48];
	ld.global.u32 	%r127, [%rd1+4];
	mad.lo.s32 	%r128, %r127, %r126, %r123;
	max.s32 	%r129, %r1, -1;
	add.s32 	%r130, %r129, 1;
	setp.lt.s32 	%p16, %r130, %r11;
	selp.b32 	%r131, %r130, %r2, %p16;
	mul.wide.s32 	%rd49, %r131, 4;
	add.s64 	%rd50, %rd3, %rd49;
	ld.global.u32 	%r132, [%rd50];
	ld.global.u32 	%r133, [%rd1+8];
	mad.lo.s32 	%r134, %r133, %r132, %r128;
	ld.global.u32 	%r135, [%rd1+12];
	mad.lo.s32 	%r136, %r135, %r121, %r134;
	ld.global.u32 	%r137, [%rd1+16];
	mad.lo.s32 	%r138, %r137, %r126, %r136;
	ld.global.u32 	%r139, [%rd1+20];
	mad.lo.s32 	%r140, %r139, %r132, %r138;
	ld.global.u32 	%r141, [%rd1+24];
	mad.lo.s32 	%r142, %r141, %r121, %r140;
	ld.global.u32 	%r143, [%rd1+28];
	mad.lo.s32 	%r144, %r143, %r126, %r142;
	ld.global.u32 	%r145, [%rd1+32];
	mad.lo.s32 	%r147, %r145, %r132, %r144;
	bra.uni 	$L__BB0_8;
$L__BB0_4:
	max.s32 	%r87, %r1, 1;
	add.s32 	%r88, %r87, -1;
	setp.gt.s32 	%p11, %r87, %r11;
	selp.b32 	%r89, %r2, %r88, %p11;
	mul.wide.s32 	%rd36, %r89, 4;
	add.s64 	%rd37, %rd2, %rd36;
	ld.global.u32 	%r90, [%rd37];
	ld.global.u32 	%r91, [%rd1];
	mul.lo.s32 	%r92, %r91, %r90;
	max.s32 	%r93, %r1, 0;
	setp.lt.s32 	%p12, %r93, %r11;
	selp.b32 	%r94, %r93, %r2, %p12;
	mul.wide.s32 	%rd38, %r94, 4;
	add.s64 	%rd39, %rd2, %rd38;
	ld.global.u32 	%r95, [%rd39];
	ld.global.u32 	%r96, [%rd1+4];
	mad.lo.s32 	%r97, %r96, %r95, %r92;
	max.s32 	%r98, %r1, -1;
	add.s32 	%r99, %r98, 1;
	setp.lt.s32 	%p13, %r99, %r11;
	selp.b32 	%r100, %r99, %r2, %p13;
	mul.wide.s32 	%rd40, %r100, 4;
	add.s64 	%rd41, %rd2, %rd40;
	ld.global.u32 	%r101, [%rd41];
	ld.global.u32 	%r102, [%rd1+8];
	mad.lo.s32 	%r103, %r102, %r101, %r97;
	add.s64 	%rd42, %rd3, %rd36;
	ld.global.u32 	%r104, [%rd42];
	ld.global.u32 	%r105, [%rd1+12];
	mad.lo.s32 	%r106, %r105, %r104, %r103;
	add.s64 	%rd43, %rd3, %rd38;
	ld.global.u32 	%r107, [%rd43];
	ld.global.u32 	%r108, [%rd1+16];
	mad.lo.s32 	%r109, %r108, %r107, %r106;
	add.s64 	%rd44, %rd3, %rd40;
	ld.global.u32 	%r110, [%rd44];
	ld.global.u32 	%r111, [%rd1+20];
	mad.lo.s32 	%r112, %r111, %r110, %r109;
	ld.global.u32 	%r113, [%rd1+24];
	mad.lo.s32 	%r114, %r113, %r104, %r112;
	ld.global.u32 	%r115, [%rd1+28];
	mad.lo.s32 	%r116, %r115, %r107, %r114;
	ld.global.u32 	%r117, [%rd1+32];
	mad.lo.s32 	%r147, %r117, %r110, %r116;
	bra.uni 	$L__BB0_8;
$L__BB0_5:
	setp.ne.s32 	%p3, %r9, 0;
	@%p3 bra 	$L__BB0_7;
	max.s32 	%r53, %r1, 1;
	add.s32 	%r54, %r53, -1;
	setp.gt.s32 	%p7, %r53, %r11;
	selp.b32 	%r55, %r2, %r54, %p7;
	mul.wide.s32 	%rd24, %r55, 4;
	add.s64 	%rd25, %rd3, %rd24;
	ld.global.u32 	%r56, [%rd25];
	ld.global.u32 	%r57, [%rd1];
	mul.lo.s32 	%r58, %r57, %r56;
	max.s32 	%r59, %r1, 0;
	setp.lt.s32 	%p8, %r59, %r11;
	selp.b32 	%r60, %r59, %r2, %p8;
	mul.wide.s32 	%rd26, %r60, 4;
	add.s64 	%rd27, %rd3, %rd26;
	ld.global.u32 	%r61, [%rd27];
	ld.global.u32 	%r62, [%rd1+4];
	mad.lo.s32 	%r63, %r62, %r61, %r58;
	max.s32 	%r64, %r1, -1;
	add.s32 	%r65, %r64, 1;
	setp.lt.s32 	%p9, %r65, %r11;
	selp.b32 	%r66, %r65, %r2, %p9;
	mul.wide.s32 	%rd28, %r66, 4;
	add.s64 	%rd29, %rd3, %rd28;
	ld.global.u32 	%r67, [%rd29];
	ld.global.u32 	%r68, [%rd1+8];
	mad.lo.s32 	%r69, %r68, %r67, %r63;
	ld.global.u32 	%r70, [%rd1+12];
	mad.lo.s32 	%r71, %r70, %r56, %r69;
	ld.global.u32 	%r72, [%rd1+16];
	mad.lo.s32 	%r73, %r72, %r61, %r71;
	ld.global.u32 	%r74, [%rd1+20];
	mad.lo.s32 	%r75, %r74, %r67, %r73;
	add.s32 	%r76, %r55, %r3;
	mul.wide.s32 	%rd30, %r76, 4;
	add.s64 	%rd31, %rd4, %rd30;
	ld.global.u32 	%r77, [%rd31];
	ld.global.u32 	%r78, [%rd1+24];
	mad.lo.s32 	%r79, %r78, %r77, %r75;
	add.s32 	%r80, %r60, %r3;
	mul.wide.s32 	%rd32, %r80, 4;
	add.s64 	%rd33, %rd4, %rd32;
	ld.global.u32 	%r81, [%rd33];
	ld.global.u32 	%r82, [%rd1+28];
	mad.lo.s32 	%r83, %r82, %r81, %r79;
	add.s32 	%r84, %r66, %r3;
	mul.wide.s32 	%rd34, %r84, 4;
	add.s64 	%rd35, %rd4, %rd34;
	ld.global.u32 	%r85, [%rd35];
	ld.global.u32 	%r86, [%rd1+32];
	mad.lo.s32 	%r147, %r86, %r85, %r83;
	bra.uni 	$L__BB0_8;
$L__BB0_7:
	max.s32 	%r16, %r1, 1;
	add.s32 	%r17, %r16, -1;
	setp.gt.s32 	%p4, %r16, %r11;
	selp.b32 	%r18, %r2, %r17, %p4;
	mul.wide.s32 	%rd9, %r18, 4;
	add.s64 	%rd10, %rd2, %rd9;
	ld.global.u32 	%r19, [%rd10];
	ld.global.u32 	%r20, [%rd1];
	mul.lo.s32 	%r21, %r20, %r19;
	max.s32 	%r22, %r1, 0;
	setp.lt.s32 	%p5, %r22, %r11;
	selp.b32 	%r23, %r22, %r2, %p5;
	mul.wide.s32 	%rd11, %r23, 4;
	add.s64 	%rd12, %rd2, %rd11;
	ld.global.u32 	%r24, [%rd12];
	ld.global.u32 	%r25, [%rd1+4];
	mad.lo.s32 	%r26, %r25, %r24, %r21;
	max.s32 	%r27, %r1, -1;
	add.s32 	%r28, %r27, 1;
	setp.lt.s32 	%p6, %r28, %r11;
	selp.b32 	%r29, %r28, %r2, %p6;
	mul.wide.s32 	%rd13, %r29, 4;
	add.s64 	%rd14, %rd2, %rd13;
	ld.global.u32 	%r30, [%rd14];
	ld.global.u32 	%r31, [%rd1+8];
	mad.lo.s32 	%r32, %r31, %r30, %r26;
	add.s64 	%rd15, %rd3, %rd9;
	ld.global.u32 	%r33, [%rd15];
	ld.global.u32 	%r34, [%rd1+12];
	mad.lo.s32 	%r35, %r34, %r33, %r32;
	add.s64 	%rd16, %rd3, %rd11;
	ld.global.u32 	%r36, [%rd16];
	ld.global.u32 	%r37, [%rd1+16];
	mad.lo.s32 	%r38, %r37, %r36, %r35;
	add.s64 	%rd17, %rd3, %rd13;
	ld.global.u32 	%r39, [%rd17];
	ld.global.u32 	%r40, [%rd1+20];
	mad.lo.s32 	%r41, %r40, %r39, %r38;
	add.s32 	%r42, %r18, %r3;
	mul.wide.s32 	%rd18, %r42, 4;
	add.s64 	%rd19, %rd4, %rd18;
	ld.global.u32 	%r43, [%rd19];
	ld.global.u32 	%r44, [%rd1+24];
	mad.lo.s32 	%r45, %r44, %r43, %r41;
	add.s32 	%r46, %r23, %r3;
	mul.wide.s32 	%rd20, %r46, 4;
	add.s64 	%rd21, %rd4, %rd20;
	ld.global.u32 	%r47, [%rd21];
	ld.global.u32 	%r48, [%rd1+28];
	mad.lo.s32 	%r49, %r48, %r47, %r45;
	add.s32 	%r50, %r29, %r3;
	mul.wide.s32 	%rd22, %r50, 4;
	add.s64 	%rd23, %rd4, %rd22;
	ld.global.u32 	%r51, [%rd23];
	ld.global.u32 	%r52, [%rd1+32];
	mad.lo.s32 	%r147, %r52, %r51, %r49;
$L__BB0_8:
	mad.lo.s32 	%r146, %r11, %r9, %r1;
	mul.wide.s32 	%rd51, %r146, 4;
	add.s64 	%rd52, %rd4, %rd51;
	st.global.u32 	[%rd52], %r147;
$L__BB0_9:
	ret;

}


// ===== COMPILED SASS (sm_100) =====

	.target	sm_100

	.elftype	@"ET_EXEC"


//--------------------- .note.nv.tkinfo           --------------------------
	.section	.note.nv.tkinfo,"",@"SHT_NOTE"
	.sectionflags	@"SHF_NOTE_NV_TKINFO"
	.tkinfo
        /*0018*/ 	.word	0x00000002
        /*0030*/ 	.string	""
        /*0030*/ 	.string	"ptxas"
        /*0030*/ 	.string	"Cuda compilation tools, release 13.0, V13.0.88"
        /*0030*/ 	.string	"Build cuda_13.0.r13.0/compiler.36424714_0"
        /*0030*/ 	.string	"-arch sm_100 -m 64 "



//--------------------- .note.nv.cuinfo           --------------------------
	.section	.note.nv.cuinfo,"",@"SHT_NOTE"
	.sectionflags	@"SHF_NOTE_NV_CUINFO"
        /*0018*/ 	.short	0x0002
        /*001a*/ 	.short	0x0064
        /*001c*/ 	.short	0x0082
	.zero		2


//--------------------- .nv.info                  --------------------------
	.section	.nv.info,"",@"SHT_CUDA_INFO"
	.align	4


	//----- nvinfo : EIATTR_REGCOUNT
	.align		4
        /*0000*/ 	.byte	0x04, 0x2f
        /*0002*/ 	.short	(.L_1 - .L_0)
	.align		4
.L_0:
        /*0004*/ 	.word	index@(_Z21computeRowConvolutionPiPKiS1_S1_iii)
        /*0008*/ 	.word	0x00000020


	//----- nvinfo : EIATTR_FRAME_SIZE
	.align		4
.L_1:
        /*000c*/ 	.byte	0x04, 0x11
        /*000e*/ 	.short	(.L_3 - .L_2)
	.align		4
.L_2:
        /*0010*/ 	.word	index@(_Z21computeRowConvolutionPiPKiS1_S1_iii)
        /*0014*/ 	.word	0x00000000


	//----- nvinfo : EIATTR_MIN_STACK_SIZE
	.align		4
.L_3:
        /*0018*/ 	.byte	0x04, 0x12
        /*001a*/ 	.short	(.L_5 - .L_4)
	.align		4
.L_4:
        /*001c*/ 	.word	index@(_Z21computeRowConvolutionPiPKiS1_S1_iii)
        /*0020*/ 	.word	0x00000000
.L_5:


//--------------------- .nv.compat                --------------------------
	.section	.nv.compat,"",@"SHT_CUDA_COMPAT_INFO"
	.align	4
        /*0000*/ 	.byte	0x02, 0x09, 0x00, 0x00, 0x02, 0x02, 0x01, 0x00, 0x02, 0x05, 0x05, 0x00, 0x03, 0x07, 0x01, 0x01
        /*0010*/ 	.byte	0x02, 0x03, 0x00, 0x00, 0x02, 0x06, 0x01, 0x00, 0x04, 0x0b, 0x08, 0x00, 0x09, 0x00, 0x00, 0x00
        /*0020*/ 	.byte	0x00, 0x00, 0x00, 0x00


//--------------------- .nv.info._Z21computeRowConvolutionPiPKiS1_S1_iii --------------------------
	.section	.nv.info._Z21computeRowConvolutionPiPKiS1_S1_iii,"",@"SHT_CUDA_INFO"
	.sectionflags	@""
	.align	4


	//----- nvinfo : EIATTR_CUDA_API_VERSION
	.align		4
        /*0000*/ 	.byte	0x04, 0x37
        /*0002*/ 	.short	(.L_7 - .L_6)
.L_6:
        /*0004*/ 	.word	0x00000082


	//----- nvinfo : EIATTR_KPARAM_INFO
	.align		4
.L_7:
        /*0008*/ 	.byte	0x04, 0x17
        /*000a*/ 	.short	(.L_9 - .L_8)
.L_8:
        /*000c*/ 	.word	0x00000000
        /*0010*/ 	.short	0x0006
        /*0012*/ 	.short	0x0028
        /*0014*/ 	.byte	0x00, 0xf0, 0x11, 0x00


	//----- nvinfo : EIATTR_KPARAM_INFO
	.align		4
.L_9:
        /*0018*/ 	.byte	0x04, 0x17
        /*001a*/ 	.short	(.L_11 - .L_10)
.L_10:
        /*001c*/ 	.word	0x00000000
        /*0020*/ 	.short	0x0005
        /*0022*/ 	.short	0x0024
        /*0024*/ 	.byte	0x00, 0xf0, 0x11, 0x00


	//----- nvinfo : EIATTR_KPARAM_INFO
	.align		4
.L_11:
        /*0028*/ 	.byte	0x04, 0x17
        /*002a*/ 	.short	(.L_13 - .L_12)
.L_12:
        /*002c*/ 	.word	0x00000000
        /*0030*/ 	.short	0x0004
        /*0032*/ 	.short	0x0020
        /*0034*/ 	.byte	0x00, 0xf0, 0x11, 0x00


	//----- nvinfo : EIATTR_KPARAM_INFO
	.align		4
.L_13:
        /*0038*/ 	.byte	0x04, 0x17
        /*003a*/ 	.short	(.L_15 - .L_14)
.L_14:
        /*003c*/ 	.word	0x00000000
        /*0040*/ 	.short	0x0003
        /*0042*/ 	.short	0x0018
        /*0044*/ 	.byte	0x00, 0xf5, 0x21, 0x00


	//----- nvinfo : EIATTR_KPARAM_INFO
	.align		4
.L_15:
        /*0048*/ 	.byte	0x04, 0x17
        /*004a*/ 	.short	(.L_17 - .L_16)
.L_16:
        /*004c*/ 	.word	0x00000000
        /*0050*/ 	.short	0x0002
        /*0052*/ 	.short	0x0010
        /*0054*/ 	.byte	0x00, 0xf5, 0x21, 0x00


	//----- nvinfo : EIATTR_KPARAM_INFO
	.align		4
.L_17:
        /*0058*/ 	.byte	0x04, 0x17
        /*005a*/ 	.short	(.L_19 - .L_18)
.L_18:
        /*005c*/ 	.word	0x00000000
        /*0060*/ 	.short	0x0001
        /*0062*/ 	.short	0x0008
        /*0064*/ 	.byte	0x00, 0xf5, 0x21, 0x00


	//----- nvinfo : EIATTR_KPARAM_INFO
	.align		4
.L_19:
        /*0068*/ 	.byte	0x04, 0x17
        /*006a*/ 	.short	(.L_21 - .L_20)
.L_20:
        /*006c*/ 	.word	0x00000000
        /*0070*/ 	.short	0x0000
        /*0072*/ 	.short	0x0000
        /*0074*/ 	.byte	0x00, 0xf5, 0x21, 0x00


	//----- nvinfo : EIATTR_SPARSE_MMA_MASK
	.align		4
.L_21:
        /*0078*/ 	.byte	0x03, 0x50
        /*007a*/ 	.short	0x0000


	//----- nvinfo : EIATTR_MAXREG_COUNT
	.align		4
        /*007c*/ 	.byte	0x03, 0x1b
        /*007e*/ 	.short	0x00ff


	//----- nvinfo : EIATTR_MERCURY_ISA_VERSION
	.align		4
        /*0080*/ 	.byte	0x03, 0x5f
        /*0082*/ 	.short	0x0101


	//----- nvinfo : EIATTR_VRC_CTA_INIT_COUNT
	.align		4
        /*0084*/ 	.byte	0x02, 0x4a
	.zero		1
	.zero		1


	//----- nvinfo : EIATTR_EXIT_INSTR_OFFSETS
	.align		4
        /*0088*/ 	.byte	0x04, 0x1c
        /*008a*/ 	.short	(.L_23 - .L_22)


	//   ....[0]....
.L_22:
        /*008c*/ 	.word	0x00000070


	//   ....[1]....
        /*0090*/ 	.word	0x00000d00


	//----- nvinfo : EIATTR_CBANK_PARAM_SIZE
	.align		4
.L_23:
        /*0094*/ 	.byte	0x03, 0x19
        /*0096*/ 	.short	0x002c


	//----- nvinfo : EIATTR_PARAM_CBANK
	.align		4
        /*0098*/ 	.byte	0x04, 0x0a
        /*009a*/ 	.short	(.L_25 - .L_24)
	.align		4
.L_24:
        /*009c*/ 	.word	index@(.nv.constant0._Z21computeRowConvolutionPiPKiS1_S1_iii)
        /*00a0*/ 	.short	0x0380
        /*00a2*/ 	.short	0x002c


	//----- nvinfo : EIATTR_SW_WAR
	.align		4
.L_25:
        /*00a4*/ 	.byte	0x04, 0x36
        /*00a6*/ 	.short	(.L_27 - .L_26)
.L_26:
        /*00a8*/ 	.word	0x00000008
.L_27:


//--------------------- .nv.callgraph             --------------------------
	.section	.nv.callgraph,"",@"SHT_CUDA_CALLGRAPH"
	.align	4
	.sectionentsize	8
	.align		4
        /*0000*/ 	.word	0x00000000
	.align		4
        /*0004*/ 	.word	0xffffffff
	.align		4
        /*0008*/ 	.word	0x00000000
	.align		4
        /*000c*/ 	.word	0xfffffffe
	.align		4
        /*0010*/ 	.word	0x00000000
	.align		4
        /*0014*/ 	.word	0xfffffffd
	.align		4
        /*0018*/ 	.word	0x00000000
	.align		4
        /*001c*/ 	.word	0xfffffffc


//--------------------- .text._Z21computeRowConvolutionPiPKiS1_S1_iii --------------------------
	.section	.text._Z21computeRowConvolutionPiPKiS1_S1_iii,"ax",@progbits
	.align	128
        .global         _Z21computeRowConvolutionPiPKiS1_S1_iii
        .type           _Z21computeRowConvolutionPiPKiS1_S1_iii,@function
        .size           _Z21computeRowConvolutionPiPKiS1_S1_iii,(.L_x_5 - _Z21computeRowConvolutionPiPKiS1_S1_iii)
        .other          _Z21computeRowConvolutionPiPKiS1_S1_iii,@"STO_CUDA_ENTRY STV_DEFAULT"
_Z21computeRowConvolutionPiPKiS1_S1_iii:
.text._Z21computeRowConvolutionPiPKiS1_S1_iii:
[----:B------:R-:W-:Y:S01]  /*0000*/  LDC R1, c[0x0][0x37c] ;  /* 0x0000df00ff017b82 */ /* 0x000fe20000000800 */
[----:B------:R-:W0:Y:S07]  /*0010*/  S2R R2, SR_TID.X ;  /* 0x0000000000027919 */ /* 0x000e2e0000002100 */
[----:B------:R-:W0:Y:S08]  /*0020*/  S2UR UR4, SR_CTAID.X ;  /* 0x00000000000479c3 */ /* 0x000e300000002500 */
[----:B------:R-:W0:Y:S08]  /*0030*/  LDC R15, c[0x0][0x360] ;  /* 0x0000d800ff0f7b82 */ /* 0x000e300000000800 */
[----:B------:R-:W1:Y:S01]  /*0040*/  LDC R0, c[0x0][0x3a8] ;  /* 0x0000ea00ff007b82 */ /* 0x000e620000000800 */
[----:B0-----:R-:W-:-:S05]  /*0050*/  IMAD R15, R15, UR4, R2 ;  /* 0x000000040f0f7c24 */ /* 0x001fca000f8e0202 */
[----:B-1----:R-:W-:-:S13]  /*0060*/  ISETP.GE.AND P0, PT, R15, R0, PT ;  /* 0x000000000f00720c */ /* 0x002fda0003f06270 */
[----:B------:R-:W-:Y:S05]  /*0070*/  @P0 EXIT ;  /* 0x000000000000094d */ /* 0x000fea0003800000 */
[----:B------:R-:W0:Y:S01]  /*0080*/  LDC.64 R2, c[0x0][0x3a0] ;  /* 0x0000e800ff027b82 */ /* 0x000e220000000a00 */
[----:B------:R-:W1:Y:S01]  /*0090*/  LDCU.64 UR4, c[0x0][0x358] ;  /* 0x00006b00ff0477ac */ /* 0x000e620008000a00 */
[----:B------:R-:W-:Y:S02]  /*00a0*/  IADD3 R21, PT, PT, R0, -0x1, RZ ;  /* 0xffffffff00157810 */ /* 0x000fe40007ffe0ff */
[----:B0-----:R-:W-:-:S04]  /*00b0*/  IADD3 R3, PT, PT, R3, -0x1, RZ ;  /* 0xffffffff03037810 */ /* 0x001fc80007ffe0ff */
[----:B------:R-:W-:-:S13]  /*00c0*/  ISETP.NE.AND P0, PT, R3, R2, PT ;  /* 0x000000020300720c */ /* 0x000fda0003f05270 */
[----:B-1----:R-:W-:Y:S05]  /*00d0*/  @P0 BRA `(.L_x_0) ;  /* 0x0000000400540947 */ /* 0x002fea0003800000 */
[----:B------:R-:W-:-:S13]  /*00e0*/  ISETP.NE.AND P0, PT, R2, RZ, PT ;  /* 0x000000ff0200720c */ /* 0x000fda0003f05270 */
[----:B------:R-:W-:Y:S05]  /*00f0*/  @P0 BRA `(.L_x_1) ;  /* 0x0000000000980947 */ /* 0x000fea0003800000 */
[----:B------:R-:W0:Y:S01]  /*0100*/  LDC.64 R6, c[0x0][0x398] ;  /* 0x0000e600ff067b82 */ /* 0x000e220000000a00 */
[C---:B------:R-:W-:Y:S02]  /*0110*/  VIMNMX R3, PT, PT, R15.reuse, 0x1, !PT ;  /* 0x000000010f037848 */ /* 0x040fe40007fe0100 */
[----:B------:R-:W-:Y:S02]  /*0120*/  VIMNMX R10, PT, PT, RZ, R15, !PT ;  /* 0x0000000fff0a7248 */ /* 0x000fe40007fe0100 */
[----:B------:R-:W-:Y:S02]  /*0130*/  VIMNMX R9, PT, PT, R15, -0x1, !PT ;  /* 0xffffffff0f097848 */ /* 0x000fe40007fe0100 */
[CC--:B------:R-:W-:Y:S01]  /*0140*/  ISETP.GT.AND P0, PT, R3.reuse, R0.reuse, PT ;  /* 0x000000000300720c */ /* 0x0c0fe20003f04270 */
[----:B------:R-:W1:Y:S01]  /*0150*/  LDC.64 R4, c[0x0][0x388] ;  /* 0x0000e200ff047b82 */ /* 0x000e620000000a00 */
[----:B------:R-:W-:Y:S02]  /*0160*/  IADD3 R8, PT, PT, R3, -0x1, RZ ;  /* 0xffffffff03087810 */ /* 0x000fe40007ffe0ff */
[----:B------:R-:W-:-:S02]  /*0170*/  ISETP.GE.AND P1, PT, R10, R0, PT ;  /* 0x000000000a00720c */ /* 0x000fc40003f26270 */
[----:B------:R-:W-:Y:S02]  /*0180*/  IADD3 R3, PT, PT, R9, 0x1, RZ ;  /* 0x0000000109037810 */ /* 0x000fe40007ffe0ff */
[----:B------:R-:W-:Y:S02]  /*0190*/  SEL R9, R21, R8, P0 ;  /* 0x0000000815097207 */ /* 0x000fe40000000000 */
[----:B------:R-:W-:Y:S02]  /*01a0*/  SEL R11, R10, R21, !P1 ;  /* 0x000000150a0b7207 */ /* 0x000fe40004800000 */
[----:B------:R-:W-:-:S04]  /*01b0*/  ISETP.GE.AND P0, PT, R3, R0, PT ;  /* 0x000000000300720c */ /* 0x000fc80003f06270 */
[----:B------:R-:W-:Y:S01]  /*01c0*/  SEL R21, R3, R21, !P0 ;  /* 0x0000001503157207 */ /* 0x000fe20004000000 */
[----:B0-----:R-:W-:-:S04]  /*01d0*/  IMAD.WIDE R8, R9, 0x4, R6 ;  /* 0x0000000409087825 */ /* 0x001fc800078e0206 */
[--C-:B------:R-:W-:Y:S01]  /*01e0*/  IMAD.WIDE R10, R11, 0x4, R6.reuse ;  /* 0x000000040b0a7825 */ /* 0x100fe200078e0206 */
[----:B------:R-:W2:Y:S04]  /*01f0*/  LDG.E R3, desc[UR4][R8.64] ;  /* 0x0000000408037981 */ /* 0x000ea8000c1e1900 */
[----:B-1----:R-:W2:Y:S01]  /*0200*/  LDG.E R12, desc[UR4][R4.64] ;  /* 0x00000004040c7981 */ /* 0x002ea2000c1e1900 */
[----:B------:R-:W-:-:S03]  /*0210*/  IMAD.WIDE R6, R21, 0x4, R6 ;  /* 0x0000000415067825 */ /* 0x000fc600078e0206 */
[----:B------:R-:W3:Y:S04]  /*0220*/  LDG.E R11, desc[UR4][R10.64] ;  /* 0x000000040a0b7981 */ /* 0x000ee8000c1e1900 */
[----:B------:R-:W3:Y:S04]  /*0230*/  LDG.E R13, desc[UR4][R4.64+0x4] ;  /* 0x00000404040d7981 */ /* 0x000ee8000c1e1900 */
[----:B------:R-:W4:Y:S04]  /*0240*/  LDG.E R7, desc[UR4][R6.64] ;  /* 0x0000000406077981 */ /* 0x000f28000c1e1900 */
[----:B------:R-:W4:Y:S04]  /*0250*/  LDG.E R14, desc[UR4][R4.64+0x8] ;  /* 0x00000804040e7981 */ /* 0x000f28000c1e1900 */
[----:B------:R-:W5:Y:S04]  /*0260*/  LDG.E R16, desc[UR4][R4.64+0xc] ;  /* 0x00000c0404107981 */ /* 0x000f68000c1e1900 */
[----:B------:R-:W5:Y:S04]  /*0270*/  LDG.E R17, desc[UR4][R4.64+0x10] ;  /* 0x0000100404117981 */ /* 0x000f68000c1e1900 */
[----:B------:R-:W5:Y:S04]  /*0280*/  LDG.E R18, desc[UR4][R4.64+0x14] ;  /* 0x0000140404127981 */ /* 0x000f68000c1e1900 */
[----:B------:R-:W5:Y:S04]  /*0290*/  LDG.E R19, desc[UR4][R4.64+0x18] ;  /* 0x0000180404137981 */ /* 0x000f68000c1e1900 */
[----:B------:R-:W5:Y:S04]  /*02a0*/  LDG.E R8, desc[UR4][R4.64+0x1c] ;  /* 0x00001c0404087981 */ /* 0x000f68000c1e1900 */
[----:B------:R-:W5:Y:S01]  /*02b0*/  LDG.E R9, desc[UR4][R4.64+0x20] ;  /* 0x0000200404097981 */ /* 0x000f62000c1e1900 */
[----:B--2---:R-:W-:-:S04]  /*02c0*/  IMAD R12, R3, R12, RZ ;  /* 0x0000000c030c7224 */ /* 0x004fc800078e02ff */
[----:B---3--:R-:W-:-:S04]  /*02d0*/  IMAD R12, R11, R13, R12 ;  /* 0x0000000d0b0c7224 */ /* 0x008fc800078e020c */
[----:B----4-:R-:W-:-:S04]  /*02e0*/  IMAD R12, R7, R14, R12 ;  /* 0x0000000e070c7224 */ /* 0x010fc800078e020c */
[----:B-----5:R-:W-:-:S04]  /*02f0*/  IMAD R12, R3, R16, R12 ;  /* 0x00000010030c7224 */ /* 0x020fc800078e020c */
[----:B------:R-:W-:-:S04]  /*0300*/  IMAD R12, R11, R17, R12 ;  /* 0x000000110b0c7224 */ /* 0x000fc800078e020c */
[----:B------:R-:W-:-:S04]  /*0310*/  IMAD R12, R7, R18, R12 ;  /* 0x00000012070c7224 */ /* 0x000fc800078e020c */
[----:B------:R-:W-:-:S04]  /*0320*/  IMAD R12, R3, R19, R12 ;  /* 0x00000013030c7224 */ /* 0x000fc800078e020c */
[----:B------:R-:W-:-:S04]  /*0330*/  IMAD R8, R11, R8, R12 ;  /* 0x000000080b087224 */ /* 0x000fc800078e020c */
[----:B------:R-:W-:Y:S01]  /*0340*/  IMAD R9, R7, R9, R8 ;  /* 0x0000000907097224 */ /* 0x000fe200078e0208 */
[----:B------:R-:W-:Y:S06]  /*0350*/  BRA `(.L_x_2) ;  /* 0x0000000800587947 */ /* 0x000fec0003800000 */
.L_x_1:
[----:B------:R-:W0:Y:S01]  /*0360*/  LDC.64 R8, c[0x0][0x390] ;  /* 0x0000e400ff087b82 */ /* 0x000e220000000a00 */
[C---:B------:R-:W-:Y:S02]  /*0370*/  VIMNMX R3, PT, PT, R15.reuse, 0x1, !PT ;  /* 0x000000010f037848 */ /* 0x040fe40007fe0100 */
[----:B------:R-:W-:Y:S02]  /*0380*/  VIMNMX R11, PT, PT, R15, -0x1, !PT ;  /* 0xffffffff0f0b7848 */ /* 0x000fe40007fe0100 */
[----:B------:R-:W-:Y:S02]  /*0390*/  VIMNMX R12, PT, PT, RZ, R15, !PT ;  /* 0x0000000fff0c7248 */ /* 0x000fe40007fe0100 */
[C---:B------:R-:W-:Y:S01]  /*03a0*/  ISETP.GT.AND P0, PT, R3.reuse, R0, PT ;  /* 0x000000000300720c */ /* 0x040fe20003f04270 */
[----:B------:R-:W1:Y:S01]  /*03b0*/  LDC.64 R4, c[0x0][0x388] ;  /* 0x0000e200ff047b82 */ /* 0x000e620000000a00 */
[----:B------:R-:W-:Y:S02]  /*03c0*/  IADD3 R10, PT, PT, R3, -0x1, RZ ;  /* 0xffffffff030a7810 */ /* 0x000fe40007ffe0ff */
[----:B------:R-:W-:-:S02]  /*03d0*/  IADD3 R3, PT, PT, R11, 0x1, RZ ;  /* 0x000000010b037810 */ /* 0x000fc40007ffe0ff */
[C---:B------:R-:W-:Y:S02]  /*03e0*/  ISETP.GE.AND P1, PT, R12.reuse, R0, PT ;  /* 0x000000000c00720c */ /* 0x040fe40003f26270 */
[----:B------:R-:W-:Y:S01]  /*03f0*/  SEL R11, R21, R10, P0 ;  /* 0x0000000a150b7207 */ /* 0x000fe20000000000 */
[----:B------:R-:W2:Y:S01]  /*0400*/  LDC.64 R6, c[0x0][0x398] ;  /* 0x0000e600ff067b82 */ /* 0x000ea20000000a00 */
[C---:B------:R-:W-:Y:S02]  /*0410*/  ISETP.GE.AND P0, PT, R3.reuse, R0, PT ;  /* 0x000000000300720c */ /* 0x040fe40003f06270 */
[-C--:B------:R-:W-:Y:S02]  /*0420*/  SEL R19, R12, R21.reuse, !P1 ;  /* 0x000000150c137207 */ /* 0x080fe40004800000 */
[----:B------:R-:W-:Y:S01]  /*0430*/  SEL R21, R3, R21, !P0 ;  /* 0x0000001503157207 */ /* 0x000fe20004000000 */
[----:B0-----:R-:W-:-:S04]  /*0440*/  IMAD.WIDE R22, R11, 0x4, R8 ;  /* 0x000000040b167825 */ /* 0x001fc800078e0208 */
[--C-:B------:R-:W-:Y:S01]  /*0450*/  IMAD.WIDE R24, R19, 0x4, R8.reuse ;  /* 0x0000000413187825 */ /* 0x100fe200078e0208 */
[----:B------:R-:W3:Y:S04]  /*0460*/  LDG.E R3, desc[UR4][R22.64] ;  /* 0x0000000416037981 */ /* 0x000ee8000c1e1900 */
[----:B-1----:R-:W3:Y:S01]  /*0470*/  LDG.E R12, desc[UR4][R4.64] ;  /* 0x00000004040c7981 */ /* 0x002ee2000c1e1900 */
[----:B------:R-:W-:-:S03]  /*0480*/  IMAD.WIDE R16, R21, 0x4, R8 ;  /* 0x0000000415107825 */ /* 0x000fc600078e0208 */
[----:B------:R-:W4:Y:S04]  /*0490*/  LDG.E R13, desc[UR4][R24.64] ;  /* 0x00000004180d7981 */ /* 0x000f28000c1e1900 */
[----:B------:R-:W4:Y:S01]  /*04a0*/  LDG.E R14, desc[UR4][R4.64+0x4] ;  /* 0x00000404040e7981 */ /* 0x000f22000c1e1900 */
[----:B--2---:R-:W-:-:S03]  /*04b0*/  IMAD.WIDE R10, R11, 0x4, R6 ;  /* 0x000000040b0a7825 */ /* 0x004fc600078e0206 */
[----:B------:R-:W2:Y:S01]  /*04c0*/  LDG.E R17, desc[UR4][R16.64] ;  /* 0x0000000410117981 */ /* 0x000ea2000c1e1900 */
[----:B------:R-:W-:-:S03]  /*04d0*/  IMAD.WIDE R8, R19, 0x4, R6 ;  /* 0x0000000413087825 */ /* 0x000fc600078e0206 */
[----:B------:R-:W2:Y:S01]  /*04e0*/  LDG.E R18, desc[UR4][R4.64+0x8] ;  /* 0x0000080404127981 */ /* 0x000ea2000c1e1900 */
[----:B------:R-:W-:-:S03]  /*04f0*/  IMAD.WIDE R6, R21, 0x4, R6 ;  /* 0x0000000415067825 */ /* 0x000fc600078e0206 */
[----:B------:R-:W5:Y:S04]  /*0500*/  LDG.E R10, desc[UR4][R10.64] ;  /* 0x000000040a0a7981 */ /* 0x000f68000c1e1900 */
[----:B------:R-:W5:Y:S04]  /*0510*/  LDG.E R19, desc[UR4][R4.64+0xc] ;  /* 0x00000c0404137981 */ /* 0x000f68000c1e1900 */
[----:B------:R-:W5:Y:S04]  /*0520*/  LDG.E R8, desc[UR4][R8.64] ;  /* 0x0000000408087981 */ /* 0x000f68000c1e1900 */
[----:B------:R-:W5:Y:S04]  /*0530*/  LDG.E R20, desc[UR4][R4.64+0x10] ;  /* 0x0000100404147981 */ /* 0x000f68000c1e1900 */
[----:B------:R-:W5:Y:S04]  /*0540*/  LDG.E R6, desc[UR4][R6.64] ;  /* 0x0000000406067981 */ /* 0x000f68000c1e1900 */
[----:B------:R-:W5:Y:S04]  /*0550*/  LDG.E R21, desc[UR4][R4.64+0x14] ;  /* 0x0000140404157981 */ /* 0x000f68000c1e1900 */
[----:B------:R-:W5:Y:S04]  /*0560*/  LDG.E R22, desc[UR4][R4.64+0x18] ;  /* 0x0000180404167981 */ /* 0x000f68000c1e1900 */
[----:B------:R-:W5:Y:S04]  /*0570*/  LDG.E R16, desc[UR4][R4.64+0x1c] ;  /* 0x00001c0404107981 */ /* 0x000f68000c1e1900 */
[----:B------:R-:W5:Y:S01]  /*0580*/  LDG.E R23, desc[UR4][R4.64+0x20] ;  /* 0x0000200404177981 */ /* 0x000f62000c1e1900 */
[----:B---3--:R-:W-:-:S04]  /*0590*/  IMAD R3, R12, R3, RZ ;  /* 0x000000030c037224 */ /* 0x008fc800078e02ff */
[----:B----4-:R-:W-:-:S04]  /*05a0*/  IMAD R3, R14, R13, R3 ;  /* 0x0000000d0e037224 */ /* 0x010fc800078e0203 */
[----:B--2---:R-:W-:-:S04]  /*05b0*/  IMAD R3, R18, R17, R3 ;  /* 0x0000001112037224 */ /* 0x004fc800078e0203 */
[----:B-----5:R-:W-:-:S04]  /*05c0*/  IMAD R3, R10, R19, R3 ;  /* 0x000000130a037224 */ /* 0x020fc800078e0203 */
[----:B------:R-:W-:-:S04]  /*05d0*/  IMAD R3, R8, R20, R3 ;  /* 0x0000001408037224 */ /* 0x000fc800078e0203 */
[----:B------:R-:W-:-:S04]  /*05e0*/  IMAD R3, R6, R21, R3 ;  /* 0x0000001506037224 */ /* 0x000fc800078e0203 */
[----:B------:R-:W-:-:S04]  /*05f0*/  IMAD R3, R10, R22, R3 ;  /* 0x000000160a037224 */ /* 0x000fc800078e0203 */
[----:B------:R-:W-:-:S04]  /*0600*/  IMAD R3, R8, R16, R3 ;  /* 0x0000001008037224 */ /* 0x000fc800078e0203 */
[----:B------:R-:W-:Y:S01]  /*0610*/  IMAD R9, R6, R23, R3 ;  /* 0x0000001706097224 */ /* 0x000fe200078e0203 */
[----:B------:R-:W-:Y:S06]  /*0620*/  BRA `(.L_x_2) ;  /* 0x0000000400a47947 */ /* 0x000fec0003800000 */
.L_x_0:
[----:B------:R-:W-:Y:S01]  /*0630*/  ISETP.NE.AND P0, PT, R2, RZ, PT ;  /* 0x000000ff0200720c */ /* 0x000fe20003f05270 */
[----:B------:R-:W-:-:S12]  /*0640*/  IMAD R20, R0, R2, R0 ;  /* 0x0000000200147224 */ /* 0x000fd800078e0200 */
        /* <DEDUP_REMOVED lines=11> */
[----:B------:R-:W2:Y:S01]  /*0700*/  LDC.64 R6, c[0x0][0x380] ;  /* 0x0000e000ff067b82 */ /* 0x000ea20000000a00 */
[----:B------:R-:W-:Y:S02]  /*0710*/  SEL R11, R11, R21, !P1 ;  /* 0x000000150b0b7207 */ /* 0x000fe40004800000 */
[----:B------:R-:W-:Y:S01]  /*0720*/  ISETP.GE.AND P0, PT, R3, R0, PT ;  /* 0x000000000300720c */ /* 0x000fe20003f06270 */
[----:B0-----:R-:W-:-:S03]  /*0730*/  IMAD.WIDE R24, R17, 0x4, R8 ;  /* 0x0000000411187825 */ /* 0x001fc600078e0208 */
[----:B------:R-:W-:Y:S01]  /*0740*/  SEL R21, R3, R21, !P0 ;  /* 0x0000001503157207 */ /* 0x000fe20004000000 */
[--C-:B------:R-:W-:Y:S01]  /*0750*/  IMAD.WIDE R26, R11, 0x4, R8.reuse ;  /* 0x000000040b1a7825 */ /* 0x100fe200078e0208 */
[----:B------:R-:W3:Y:S04]  /*0760*/  LDG.E R12, desc[UR4][R24.64] ;  /* 0x00000004180c7981 */ /* 0x000ee8000c1e1900 */
[----:B-1----:R-:W3:Y:S01]  /*0770*/  LDG.E R3, desc[UR4][R4.64] ;  /* 0x0000000404037981 */ /* 0x002ee2000c1e1900 */
[----:B------:R-:W-:-:S03]  /*0780*/  IMAD.WIDE R28, R21, 0x4, R8 ;  /* 0x00000004151c7825 */ /* 0x000fc600078e0208 */
[----:B------:R-:W4:Y:S04]  /*0790*/  LDG.E R14, desc[UR4][R26.64] ;  /* 0x000000041a0e7981 */ /* 0x000f28000c1e1900 */
[----:B------:R-:W4:Y:S04]  /*07a0*/  LDG.E R13, desc[UR4][R4.64+0x4] ;  /* 0x00000404040d7981 */ /* 0x000f28000c1e1900 */
[----:B------:R-:W5:Y:S04]  /*07b0*/  LDG.E R16, desc[UR4][R28.64] ;  /* 0x000000041c107981 */ /* 0x000f68000c1e1900 */
[----:B------:R-:W5:Y:S01]  /*07c0*/  LDG.E R23, desc[UR4][R4.64+0x8] ;  /* 0x0000080404177981 */ /* 0x000f62000c1e1900 */
[----:B------:R-:W-:-:S03]  /*07d0*/  IADD3 R9, PT, PT, R17, R20, RZ ;  /* 0x0000001411097210 */ /* 0x000fc60007ffe0ff */
[----:B------:R-:W5:Y:S01]  /*07e0*/  LDG.E R19, desc[UR4][R4.64+0xc] ;  /* 0x00000c0404137981 */ /* 0x000f62000c1e1900 */
[-C--:B------:R-:W-:Y:S01]  /*07f0*/  IADD3 R11, PT, PT, R11, R20.reuse, RZ ;  /* 0x000000140b0b7210 */ /* 0x080fe20007ffe0ff */
[--C-:B--2---:R-:W-:Y:S02]  /*0800*/  IMAD.WIDE R8, R9, 0x4, R6.reuse ;  /* 0x0000000409087825 */ /* 0x104fe400078e0206 */
[----:B------:R-:W2:Y:S01]  /*0810*/  LDG.E R17, desc[UR4][R4.64+0x10] ;  /* 0x0000100404117981 */ /* 0x000ea2000c1e1900 */
[----:B------:R-:W-:Y:S01]  /*0820*/  IADD3 R21, PT, PT, R21, R20, RZ ;  /* 0x0000001415157210 */ /* 0x000fe20007ffe0ff */
[--C-:B------:R-:W-:Y:S02]  /*0830*/  IMAD.WIDE R10, R11, 0x4, R6.reuse ;  /* 0x000000040b0a7825 */ /* 0x100fe400078e0206 */
[----:B------:R-:W2:Y:S02]  /*0840*/  LDG.E R25, desc[UR4][R4.64+0x14] ;  /* 0x0000140404197981 */ /* 0x000ea4000c1e1900 */
[----:B------:R-:W-:-:S02]  /*0850*/  IMAD.WIDE R6, R21, 0x4, R6 ;  /* 0x0000000415067825 */ /* 0x000fc400078e0206 */
[----:B------:R-:W2:Y:S04]  /*0860*/  LDG.E R9, desc[UR4][R8.64] ;  /* 0x0000000408097981 */ /* 0x000ea8000c1e1900 */
[----:B------:R-:W2:Y:S04]  /*0870*/  LDG.E R18, desc[UR4][R4.64+0x18] ;  /* 0x0000180404127981 */ /* 0x000ea8000c1e1900 */
[----:B------:R-:W2:Y:S04]  /*0880*/  LDG.E R10, desc[UR4][R10.64] ;  /* 0x000000040a0a7981 */ /* 0x000ea8000c1e1900 */
[----:B------:R-:W2:Y:S04]  /*0890*/  LDG.E R20, desc[UR4][R4.64+0x1c] ;  /* 0x00001c0404147981 */ /* 0x000ea8000c1e1900 */
[----:B------:R-:W2:Y:S04]  /*08a0*/  LDG.E R21, desc[UR4][R4.64+0x20] ;  /* 0x0000200404157981 */ /* 0x000ea8000c1e1900 */
[----:B------:R-:W2:Y:S01]  /*08b0*/  LDG.E R6, desc[UR4][R6.64] ;  /* 0x0000000406067981 */ /* 0x000ea2000c1e1900 */
[----:B---3--:R-:W-:-:S04]  /*08c0*/  IMAD R3, R12, R3, RZ ;  /* 0x000000030c037224 */ /* 0x008fc800078e02ff */
[----:B----4-:R-:W-:-:S04]  /*08d0*/  IMAD R3, R14, R13, R3 ;  /* 0x0000000d0e037224 */ /* 0x010fc800078e0203 */
[----:B-----5:R-:W-:-:S04]  /*08e0*/  IMAD R3, R16, R23, R3 ;  /* 0x0000001710037224 */ /* 0x020fc800078e0203 */
[----:B------:R-:W-:-:S04]  /*08f0*/  IMAD R3, R12, R19, R3 ;  /* 0x000000130c037224 */ /* 0x000fc800078e0203 */
[----:B--2---:R-:W-:-:S04]  /*0900*/  IMAD R3, R14, R17, R3 ;  /* 0x000000110e037224 */ /* 0x004fc800078e0203 */
[----:B------:R-:W-:-:S04]  /*0910*/  IMAD R3, R16, R25, R3 ;  /* 0x0000001910037224 */ /* 0x000fc800078e0203 */
[----:B------:R-:W-:-:S04]  /*0920*/  IMAD R9, R18, R9, R3 ;  /* 0x0000000912097224 */ /* 0x000fc800078e0203 */
[----:B------:R-:W-:-:S04]  /*0930*/  IMAD R9, R20, R10, R9 ;  /* 0x0000000a14097224 */ /* 0x000fc800078e0209 */
[----:B------:R-:W-:Y:S01]  /*0940*/  IMAD R9, R21, R6, R9 ;  /* 0x0000000615097224 */ /* 0x000fe200078e0209 */
[----:B------:R-:W-:Y:S06]  /*0950*/  BRA `(.L_x_2) ;  /* 0x0000000000d87947 */ /* 0x000fec0003800000 */
.L_x_3:
        /* <DEDUP_REMOVED lines=9> */
[----:B------:R-:W-:Y:S01]  /*09f0*/  SEL R27, R21, R6, P0 ;  /* 0x00000006151b7207 */ /* 0x000fe20000000000 */
[----:B------:R-:W2:Y:S01]  /*0a00*/  LDC.64 R8, c[0x0][0x398] ;  /* 0x0000e600ff087b82 */ /* 0x000ea20000000a00 */
[----:B------:R-:W-:Y:S02]  /*0a10*/  SEL R25, R25, R21, !P1 ;  /* 0x0000001519197207 */ /* 0x000fe40004800000 */
[----:B------:R-:W-:-:S04]  /*0a20*/  ISETP.GE.AND P0, PT, R3, R0, PT ;  /* 0x000000000300720c */ /* 0x000fc80003f06270 */
[----:B------:R-:W-:Y:S01]  /*0a30*/  SEL R21, R3, R21, !P0 ;  /* 0x0000001503157207 */ /* 0x000fe20004000000 */
[----:B------:R-:W3:Y:S01]  /*0a40*/  LDC.64 R6, c[0x0][0x380] ;  /* 0x0000e000ff067b82 */ /* 0x000ee20000000a00 */
[----:B0-----:R-:W-:-:S04]  /*0a50*/  IMAD.WIDE R28, R27, 0x4, R16 ;  /* 0x000000041b1c7825 */ /* 0x001fc800078e0210 */
[--C-:B------:R-:W-:Y:S01]  /*0a60*/  IMAD.WIDE R18, R25, 0x4, R16.reuse ;  /* 0x0000000419127825 */ /* 0x100fe200078e0210 */
[----:B------:R-:W4:Y:S04]  /*0a70*/  LDG.E R3, desc[UR4][R28.64] ;  /* 0x000000041c037981 */ /* 0x000f28000c1e1900 */
[----:B-1----:R-:W4:Y:S01]  /*0a80*/  LDG.E R14, desc[UR4][R4.64] ;  /* 0x00000004040e7981 */ /* 0x002f22000c1e1900 */
[----:B------:R-:W-:-:S03]  /*0a90*/  IMAD.WIDE R16, R21, 0x4, R16 ;  /* 0x0000000415107825 */ /* 0x000fc600078e0210 */
[----:B------:R-:W5:Y:S01]  /*0aa0*/  LDG.E R18, desc[UR4][R18.64] ;  /* 0x0000000412127981 */ /* 0x000f62000c1e1900 */
[----:B--2---:R-:W-:-:S03]  /*0ab0*/  IMAD.WIDE R12, R27, 0x4, R8 ;  /* 0x000000041b0c7825 */ /* 0x004fc600078e0208 */
[----:B------:R-:W2:Y:S01]  /*0ac0*/  LDG.E R16, desc[UR4][R16.64] ;  /* 0x0000000410107981 */ /* 0x000ea2000c1e1900 */
[----:B------:R-:W-:-:S03]  /*0ad0*/  IMAD.WIDE R10, R25, 0x4, R8 ;  /* 0x00000004190a7825 */ /* 0x000fc600078e0208 */
[----:B------:R-:W2:Y:S04]  /*0ae0*/  LDG.E R23, desc[UR4][R4.64+0x8] ;  /* 0x0000080404177981 */ /* 0x000ea8000c1e1900 */
[----:B------:R-:W5:Y:S01]  /*0af0*/  LDG.E R19, desc[UR4][R4.64+0x4] ;  /* 0x0000040404137981 */ /* 0x000f62000c1e1900 */
[-C--:B------:R-:W-:Y:S01]  /*0b00*/  IADD3 R24, PT, PT, R27, R20.reuse, RZ ;  /* 0x000000141b187210 */ /* 0x080fe20007ffe0ff */
[----:B------:R-:W-:Y:S02]  /*0b10*/  IMAD.WIDE R8, R21, 0x4, R8 ;  /* 0x0000000415087825 */ /* 0x000fe400078e0208 */
[----:B------:R0:W2:Y:S04]  /*0b20*/  LDG.E R22, desc[UR4][R12.64] ;  /* 0x000000040c167981 */ /* 0x0000a8000c1e1900 */
[----:B------:R-:W2:Y:S01]  /*0b30*/  LDG.E R29, desc[UR4][R4.64+0xc] ;  /* 0x00000c04041d7981 */ /* 0x000ea2000c1e1900 */
[----:B------:R-:W-:-:S02]  /*0b40*/  IADD3 R26, PT, PT, R25, R20, RZ ;  /* 0x00000014191a7210 */ /* 0x000fc40007ffe0ff */
[----:B------:R-:W-:Y:S01]  /*0b50*/  IADD3 R25, PT, PT, R21, R20, RZ ;  /* 0x0000001415197210 */ /* 0x000fe20007ffe0ff */
[----:B------:R-:W2:Y:S01]  /*0b60*/  LDG.E R10, desc[UR4][R10.64] ;  /* 0x000000040a0a7981 */ /* 0x000ea2000c1e1900 */
[----:B---3--:R-:W-:-:S03]  /*0b70*/  IMAD.WIDE R20, R24, 0x4, R6 ;  /* 0x0000000418147825 */ /* 0x008fc600078e0206 */
[----:B------:R-:W3:Y:S01]  /*0b80*/  LDG.E R27, desc[UR4][R4.64+0x10] ;  /* 0x00001004041b7981 */ /* 0x000ee2000c1e1900 */
[----:B0-----:R-:W-:-:S03]  /*0b90*/  IMAD.WIDE R12, R26, 0x4, R6 ;  /* 0x000000041a0c7825 */ /* 0x001fc600078e0206 */
[----:B------:R-:W3:Y:S04]  /*0ba0*/  LDG.E R8, desc[UR4][R8.64] ;  /* 0x0000000408087981 */ /* 0x000ee8000c1e1900 */
[----:B------:R-:W3:Y:S01]  /*0bb0*/  LDG.E R17, desc[UR4][R4.64+0x14] ;  /* 0x0000140404117981 */ /* 0x000ee2000c1e1900 */
[----:B------:R-:W-:-:S03]  /*0bc0*/  IMAD.WIDE R6, R25, 0x4, R6 ;  /* 0x0000000419067825 */ /* 0x000fc600078e0206 */
[----:B------:R-:W3:Y:S04]  /*0bd0*/  LDG.E R20, desc[UR4][R20.64] ;  /* 0x0000000414147981 */ /* 0x000ee8000c1e1900 */
[----:B------:R-:W3:Y:S04]  /*0be0*/  LDG.E R11, desc[UR4][R4.64+0x18] ;  /* 0x00001804040b7981 */ /* 0x000ee8000c1e1900 */
[----:B------:R-:W3:Y:S04]  /*0bf0*/  LDG.E R12, desc[UR4][R12.64] ;  /* 0x000000040c0c7981 */ /* 0x000ee8000c1e1900 */
[----:B------:R-:W3:Y:S04]  /*0c00*/  LDG.E R25, desc[UR4][R4.64+0x1c] ;  /* 0x00001c0404197981 */ /* 0x000ee8000c1e1900 */
[----:B------:R-:W3:Y:S04]  /*0c10*/  LDG.E R24, desc[UR4][R4.64+0x20] ;  /* 0x0000200404187981 */ /* 0x000ee8000c1e1900 */
[----:B------:R-:W3:Y:S01]  /*0c20*/  LDG.E R6, desc[UR4][R6.64] ;  /* 0x0000000406067981 */ /* 0x000ee2000c1e1900 */
[----:B----4-:R-:W-:-:S04]  /*0c30*/  IMAD R3, R14, R3, RZ ;  /* 0x000000030e037224 */ /* 0x010fc800078e02ff */
[----:B-----5:R-:W-:-:S04]  /*0c40*/  IMAD R3, R19, R18, R3 ;  /* 0x0000001213037224 */ /* 0x020fc800078e0203 */
[----:B--2---:R-:W-:-:S04]  /*0c50*/  IMAD R3, R23, R16, R3 ;  /* 0x0000001017037224 */ /* 0x004fc800078e0203 */
[----:B------:R-:W-:-:S04]  /*0c60*/  IMAD R3, R22, R29, R3 ;  /* 0x0000001d16037224 */ /* 0x000fc800078e0203 */
[----:B---3--:R-:W-:-:S04]  /*0c70*/  IMAD R3, R10, R27, R3 ;  /* 0x0000001b0a037224 */ /* 0x008fc800078e0203 */
[----:B------:R-:W-:-:S04]  /*0c80*/  IMAD R3, R8, R17, R3 ;  /* 0x0000001108037224 */ /* 0x000fc800078e0203 */
[----:B------:R-:W-:-:S04]  /*0c90*/  IMAD R11, R11, R20, R3 ;  /* 0x000000140b0b7224 */ /* 0x000fc800078e0203 */
[----:B------:R-:W-:-:S04]  /*0ca0*/  IMAD R11, R25, R12, R11 ;  /* 0x0000000c190b7224 */ /* 0x000fc800078e020b */
[----:B------:R-:W-:-:S07]  /*0cb0*/  IMAD R9, R24, R6, R11 ;  /* 0x0000000618097224 */ /* 0x000fce00078e020b */
.L_x_2:
[----:B------:R-:W0:Y:S01]  /*0cc0*/  LDC.64 R4, c[0x0][0x380] ;  /* 0x0000e000ff047b82 */ /* 0x000e220000000a00 */
[----:B------:R-:W-:-:S04]  /*0cd0*/  IMAD R3, R0, R2, R15 ;  /* 0x0000000200037224 */ /* 0x000fc800078e020f */
[----:B0-----:R-:W-:-:S05]  /*0ce0*/  IMAD.WIDE R2, R3, 0x4, R4 ;  /* 0x0000000403027825 */ /* 0x001fca00078e0204 */
[----:B------:R-:W-:Y:S01]  /*0cf0*/  STG.E desc[UR4][R2.64], R9 ;  /* 0x0000000902007986 */ /* 0x000fe2000c101904 */
[----:B------:R-:W-:Y:S05]  /*0d00*/  EXIT ;  /* 0x000000000000794d */ /* 0x000fea0003800000 */
.L_x_4:
[----:B------:R-:W-:-:S00]  /*0d10*/  BRA `(.L_x_4) ;  /* 0xfffffffc00fc7947 */ /* 0x000fc0000383ffff */
[----:B------:R-:W-:-:S00]  /*0d20*/  NOP ;  /* 0x0000000000007918 */ /* 0x000fc00000000000 */
        /* <DEDUP_REMOVED lines=13> */
.L_x_5:


//--------------------- .nv.shared.reserved.0     --------------------------
	.section	.nv.shared.reserved.0,"aw",@nobits
	.weak		__nv_reservedSMEM_offset_0_alias
	.size		__nv_reservedSMEM_offset_0_alias, 0, 64
	.other		__nv_reservedSMEM_offset_0_alias,@"STO_CUDA_RESERVED_SHARED STV_DEFAULT"
__nv_reservedSMEM_offset_0_alias:
	.zero		0
	.zero		64


//--------------------- .nv.constant0._Z21computeRowConvolutionPiPKiS1_S1_iii --------------------------
	.section	.nv.constant0._Z21computeRowConvolutionPiPKiS1_S1_iii,"a",@progbits
	.sectionflags	@""
	.align	4
.nv.constant0._Z21computeRowConvolutionPiPKiS1_S1_iii:
	.zero		940


//--------------------- SYMBOLS --------------------------

	.type		.nv.reservedSmem.offset0,@object
	.size		.nv.reservedSmem.offset0,0x4
